//
// Generated by NVIDIA NVVM Compiler
//
// Compiler Build ID: CL-36424714
// Cuda compilation tools, release 13.0, V13.0.88
// Based on NVVM 20.0.0
//

.version 9.0
.target sm_100
.address_size 64

	// .globl	_Z9int2floatPfPa

.visible .entry _Z9int2floatPfPa(
	.param .u64 .ptr .align 1 _Z9int2floatPfPa_param_0,
	.param .u64 .ptr .align 1 _Z9int2floatPfPa_param_1
)
{
	.reg .b16 	%rs<2>;
	.reg .b32 	%r<2>;
	.reg .b32 	%f<2>;
	.reg .b64 	%rd<9>;

	ld.param.u64 	%rd1, [_Z9int2floatPfPa_param_0];
	ld.param.u64 	%rd2, [_Z9int2floatPfPa_param_1];
	cvta.to.global.u64 	%rd3, %rd1;
	cvta.to.global.u64 	%rd4, %rd2;
	mov.u32 	%r1, %tid.x;
	cvt.u64.u32 	%rd5, %r1;
	add.s64 	%rd6, %rd4, %rd5;
	ld.global.s8 	%rs1, [%rd6];
	cvt.rn.f32.s16 	%f1, %rs1;
	mul.wide.u32 	%rd7, %r1, 4;
	add.s64 	%rd8, %rd3, %rd7;
	st.global.f32 	[%rd8], %f1;
	ret;

}
	// .globl	_Z9float2intPaPf
.visible .entry _Z9float2intPaPf(
	.param .u64 .ptr .align 1 _Z9float2intPaPf_param_0,
	.param .u64 .ptr .align 1 _Z9float2intPaPf_param_1
)
{
	.reg .b32 	%r<3>;
	.reg .b32 	%f<2>;
	.reg .b64 	%rd<9>;

	ld.param.u64 	%rd1, [_Z9float2intPaPf_param_0];
	ld.param.u64 	%rd2, [_Z9float2intPaPf_param_1];
	cvta.to.global.u64 	%rd3, %rd1;
	cvta.to.global.u64 	%rd4, %rd2;
	mov.u32 	%r1, %tid.x;
	cvt.u64.u32 	%rd5, %r1;
	mul.wide.u32 	%rd6, %r1, 4;
	add.s64 	%rd7, %rd4, %rd6;
	ld.global.f32 	%f1, [%rd7];
	cvt.rzi.s32.f32 	%r2, %f1;
	add.s64 	%rd8, %rd3, %rd5;
	st.global.u8 	[%rd8], %r2;
	ret;

}


// ===== COMPILED SASS (sm_100) =====

	.target	sm_100

	.elftype	@"ET_EXEC"


//--------------------- .note.nv.tkinfo           --------------------------
	.section	.note.nv.tkinfo,"",@"SHT_NOTE"
	.sectionflags	@"SHF_NOTE_NV_TKINFO"
	.tkinfo
        /*0018*/ 	.word	0x00000002
        /*0030*/ 	.string	""
        /*0030*/ 	.string	"ptxas"
        /*0030*/ 	.string	"Cuda compilation tools, release 13.0, V13.0.88"
        /*0030*/ 	.string	"Build cuda_13.0.r13.0/compiler.36424714_0"
        /*0030*/ 	.string	"-arch sm_100 -m 64 "



//--------------------- .note.nv.cuinfo           --------------------------
	.section	.note.nv.cuinfo,"",@"SHT_NOTE"
	.sectionflags	@"SHF_NOTE_NV_CUINFO"
        /*0018*/ 	.short	0x0002
        /*001a*/ 	.short	0x0064
        /*001c*/ 	.short	0x0082
	.zero		2


//--------------------- .nv.info                  --------------------------
	.section	.nv.info,"",@"SHT_CUDA_INFO"
	.align	4


	//----- nvinfo : EIATTR_REGCOUNT
	.align		4
        /*0000*/ 	.byte	0x04, 0x2f
        /*0002*/ 	.short	(.L_1 - .L_0)
	.align		4
.L_0:
        /*0004*/ 	.word	index@(_Z9int2floatPfPa)
        /*0008*/ 	.word	0x0000000c


	//----- nvinfo : EIATTR_FRAME_SIZE
	.align		4
.L_1:
        /*000c*/ 	.byte	0x04, 0x11
        /*000e*/ 	.short	(.L_3 - .L_2)
	.align		4
.L_2:
        /*0010*/ 	.word	index@(_Z9int2floatPfPa)
        /*0014*/ 	.word	0x00000000


	//----- nvinfo : EIATTR_REGCOUNT
	.align		4
.L_3:
        /*0018*/ 	.byte	0x04, 0x2f
        /*001a*/ 	.short	(.L_5 - .L_4)
	.align		4
.L_4:
        /*001c*/ 	.word	index@(_Z9float2intPaPf)
        /*0020*/ 	.word	0x0000000a


	//----- nvinfo : EIATTR_FRAME_SIZE
	.align		4
.L_5:
        /*0024*/ 	.byte	0x04, 0x11
        /*0026*/ 	.short	(.L_7 - .L_6)
	.align		4
.L_6:
        /*0028*/ 	.word	index@(_Z9float2intPaPf)
        /*002c*/ 	.word	0x00000000


	//----- nvinfo : EIATTR_MIN_STACK_SIZE
	.align		4
.L_7:
        /*0030*/ 	.byte	0x04, 0x12
        /*0032*/ 	.short	(.L_9 - .L_8)
	.align		4
.L_8:
        /*0034*/ 	.word	index@(_Z9float2intPaPf)
        /*0038*/ 	.word	0x00000000


	//----- nvinfo : EIATTR_MIN_STACK_SIZE
	.align		4
.L_9:
        /*003c*/ 	.byte	0x04, 0x12
        /*003e*/ 	.short	(.L_11 - .L_10)
	.align		4
.L_10:
        /*0040*/ 	.word	index@(_Z9int2floatPfPa)
        /*0044*/ 	.word	0x00000000
.L_11:


//--------------------- .nv.compat                --------------------------
	.section	.nv.compat,"",@"SHT_CUDA_COMPAT_INFO"
	.align	4
        /*0000*/ 	.byte	0x02, 0x09, 0x00, 0x00, 0x02, 0x02, 0x01, 0x00, 0x02, 0x05, 0x05, 0x00, 0x03, 0x07, 0x01, 0x01
        /*0010*/ 	.byte	0x02, 0x03, 0x00, 0x00, 0x02, 0x06, 0x01, 0x00, 0x04, 0x0b, 0x08, 0x00, 0x09, 0x00, 0x00, 0x00
        /*0020*/ 	.byte	0x00, 0x00, 0x00, 0x00


//--------------------- .nv.info._Z9float2intPaPf --------------------------
	.section	.nv.info._Z9float2intPaPf,"",@"SHT_CUDA_INFO"
	.sectionflags	@""
	.align	4


	//----- nvinfo : EIATTR_CUDA_API_VERSION
	.align		4
        /*0000*/ 	.byte	0x04, 0x37
        /*0002*/ 	.short	(.L_13 - .L_12)
.L_12:
        /*0004*/ 	.word	0x00000082


	//----- nvinfo : EIATTR_KPARAM_INFO
	.align		4
.L_13:
        /*0008*/ 	.byte	0x04, 0x17
        /*000a*/ 	.short	(.L_15 - .L_14)
.L_14:
        /*000c*/ 	.word	0x00000000
        /*0010*/ 	.short	0x0001
        /*0012*/ 	.short	0x0008
        /*0014*/ 	.byte	0x00, 0xf5, 0x21, 0x00


	//----- nvinfo : EIATTR_KPARAM_INFO
	.align		4
.L_15:
        /*0018*/ 	.byte	0x04, 0x17
        /*001a*/ 	.short	(.L_17 - .L_16)
.L_16:
        /*001c*/ 	.word	0x00000000
        /*0020*/ 	.short	0x0000
        /*0022*/ 	.short	0x0000
        /*0024*/ 	.byte	0x00, 0xf5, 0x21, 0x00


	//----- nvinfo : EIATTR_SPARSE_MMA_MASK
	.align		4
.L_17:
        /*0028*/ 	.byte	0x03, 0x50
        /*002a*/ 	.short	0x0000


	//----- nvinfo : EIATTR_MAXREG_COUNT
	.align		4
        /*002c*/ 	.byte	0x03, 0x1b
        /*002e*/ 	.short	0x00ff


	//----- nvinfo : EIATTR_MERCURY_ISA_VERSION
	.align		4
        /*0030*/ 	.byte	0x03, 0x5f
        /*0032*/ 	.short	0x0101


	//----- nvinfo : EIATTR_VRC_CTA_INIT_COUNT
	.align		4
        /*0034*/ 	.byte	0x02, 0x4a
	.zero		1
	.zero		1


	//----- nvinfo : EIATTR_EXIT_INSTR_OFFSETS
	.align		4
        /*0038*/ 	.byte	0x04, 0x1c
        /*003a*/ 	.short	(.L_19 - .L_18)


	//   ....[0]....
.L_18:
        /*003c*/ 	.word	0x000000b0


	//----- nvinfo : EIATTR_CBANK_PARAM_SIZE
	.align		4
.L_19:
        /*0040*/ 	.byte	0x03, 0x19
        /*0042*/ 	.short	0x0010


	//----- nvinfo : EIATTR_PARAM_CBANK
	.align		4
        /*0044*/ 	.byte	0x04, 0x0a
        /*0046*/ 	.short	(.L_21 - .L_20)
	.align		4
.L_20:
        /*0048*/ 	.word	index@(.nv.constant0._Z9float2intPaPf)
        /*004c*/ 	.short	0x0380
        /*004e*/ 	.short	0x0010


	//----- nvinfo : EIATTR_SW_WAR
	.align		4
.L_21:
        /*0050*/ 	.byte	0x04, 0x36
        /*0052*/ 	.short	(.L_23 - .L_22)
.L_22:
        /*0054*/ 	.word	0x00000008
.L_23:


//--------------------- .nv.info._Z9int2floatPfPa --------------------------
	.section	.nv.info._Z9int2floatPfPa,"",@"SHT_CUDA_INFO"
	.sectionflags	@""
	.align	4


	//----- nvinfo : EIATTR_CUDA_API_VERSION
	.align		4
        /*0000*/ 	.byte	0x04, 0x37
        /*0002*/ 	.short	(.L_25 - .L_24)
.L_24:
        /*0004*/ 	.word	0x00000082


	//----- nvinfo : EIATTR_KPARAM_INFO
	.align		4
.L_25:
        /*0008*/ 	.byte	0x04, 0x17
        /*000a*/ 	.short	(.L_27 - .L_26)
.L_26:
        /*000c*/ 	.word	0x00000000
        /*0010*/ 	.short	0x0001
        /*0012*/ 	.short	0x0008
        /*0014*/ 	.byte	0x00, 0xf5, 0x21, 0x00


	//----- nvinfo : EIATTR_KPARAM_INFO
	.align		4
.L_27:
        /*0018*/ 	.byte	0x04, 0x17
        /*001a*/ 	.short	(.L_29 - .L_28)
.L_28:
        /*001c*/ 	.word	0x00000000
        /*0020*/ 	.short	0x0000
        /*0022*/ 	.short	0x0000
        /*0024*/ 	.byte	0x00, 0xf5, 0x21, 0x00


	//----- nvinfo : EIATTR_SPARSE_MMA_MASK
	.align		4
.L_29:
        /*0028*/ 	.byte	0x03, 0x50
        /*002a*/ 	.short	0x0000


	//----- nvinfo : EIATTR_MAXREG_COUNT
	.align		4
        /*002c*/ 	.byte	0x03, 0x1b
        /*002e*/ 	.short	0x00ff


	//----- nvinfo : EIATTR_MERCURY_ISA_VERSION
	.align		4
        /*0030*/ 	.byte	0x03, 0x5f
        /*0032*/ 	.short	0x0101


	//----- nvinfo : EIATTR_VRC_CTA_INIT_COUNT
	.align		4
        /*0034*/ 	.byte	0x02, 0x4a
	.zero		1
	.zero		1


	//----- nvinfo : EIATTR_EXIT_INSTR_OFFSETS
	.align		4
        /*0038*/ 	.byte	0x04, 0x1c
        /*003a*/ 	.short	(.L_31 - .L_30)


	//   ....[0]....
.L_30:
        /*003c*/ 	.word	0x000000b0


	//----- nvinfo : EIATTR_CBANK_PARAM_SIZE
	.align		4
.L_31:
        /*0040*/ 	.byte	0x03, 0x19
        /*0042*/ 	.short	0x0010


	//----- nvinfo : EIATTR_PARAM_CBANK
	.align		4
        /*0044*/ 	.byte	0x04, 0x0a
        /*0046*/ 	.short	(.L_33 - .L_32)
	.align		4
.L_32:
        /*0048*/ 	.word	index@(.nv.constant0._Z9int2floatPfPa)
        /*004c*/ 	.short	0x0380
        /*004e*/ 	.short	0x0010


	//----- nvinfo : EIATTR_SW_WAR
	.align		4
.L_33:
        /*0050*/ 	.byte	0x04, 0x36
        /*0052*/ 	.short	(.L_35 - .L_34)
.L_34:
        /*0054*/ 	.word	0x00000008
.L_35:


//--------------------- .nv.callgraph             --------------------------
	.section	.nv.callgraph,"",@"SHT_CUDA_CALLGRAPH"
	.align	4
	.sectionentsize	8
	.align		4
        /*0000*/ 	.word	0x00000000
	.align		4
        /*0004*/ 	.word	0xffffffff
	.align		4
        /*0008*/ 	.word	0x00000000
	.align		4
        /*000c*/ 	.word	0xfffffffe
	.align		4
        /*0010*/ 	.word	0x00000000
	.align		4
        /*0014*/ 	.word	0xfffffffd
	.align		4
        /*0018*/ 	.word	0x00000000
	.align		4
        /*001c*/ 	.word	0xfffffffc


//--------------------- .text._Z9float2intPaPf    --------------------------
	.section	.text._Z9float2intPaPf,"ax",@progbits
	.align	128
        .global         _Z9float2intPaPf
        .type           _Z9float2intPaPf,@function
        .size           _Z9float2intPaPf,(.L_x_2 - _Z9float2intPaPf)
        .other          _Z9float2intPaPf,@"STO_CUDA_ENTRY STV_DEFAULT"
_Z9float2intPaPf:
.text._Z9float2intPaPf:
[----:B------:R-:W-:Y:S01]  /*0000*/  LDC R1, c[0x0][0x37c] ;  /* 0x0000df00ff017b82 */ /* 0x000fe20000000800 */
[----:B------:R-:W0:Y:S07]  /*0010*/  S2R R5, SR_TID.X ;  /* 0x0000000000057919 */ /* 0x000e2e0000002100 */
[----:B------:R-:W0:Y:S01]  /*0020*/  LDC.64 R2, c[0x0][0x388] ;  /* 0x0000e200ff027b82 */ /* 0x000e220000000a00 */
[----:B------:R-:W1:Y:S01]  /*0030*/  LDCU.64 UR4, c[0x0][0x358] ;  /* 0x00006b00ff0477ac */ /* 0x000e620008000a00 */
[----:B------:R-:W2:Y:S01]  /*0040*/  LDCU.64 UR6, c[0x0][0x380] ;  /* 0x00007000ff0677ac */ /* 0x000ea20008000a00 */
[----:B0-----:R-:W-:-:S06]  /*0050*/  IMAD.WIDE.U32 R2, R5, 0x4, R2 ;  /* 0x0000000405027825 */ /* 0x001fcc00078e0002 */
[----:B-1----:R-:W3:Y:S01]  /*0060*/  LDG.E R2, desc[UR4][R2.64] ;  /* 0x0000000402027981 */ /* 0x002ee2000c1e1900 */
[----:B--2---:R-:W-:-:S04]  /*0070*/  IADD3 R4, P0, PT, R5, UR6, RZ ;  /* 0x0000000605047c10 */ /* 0x004fc8000ff1e0ff */
[----:B------:R-:W-:Y:S01]  /*0080*/  IADD3.X R5, PT, PT, RZ, UR7, RZ, P0, !PT ;  /* 0x00000007ff057c10 */ /* 0x000fe200087fe4ff */
[----:B---3--:R-:W0:Y:S04]  /*0090*/  F2I.TRUNC.NTZ R7, R2 ;  /* 0x0000000200077305 */ /* 0x008e28000020f100 */
[----:B0-----:R-:W-:Y:S01]  /*00a0*/  STG.E.U8 desc[UR4][R4.64], R7 ;  /* 0x0000000704007986 */ /* 0x001fe2000c101104 */
[----:B------:R-:W-:Y:S05]  /*00b0*/  EXIT ;  /* 0x000000000000794d */ /* 0x000fea0003800000 */
.L_x_0:
[----:B------:R-:W-:-:S00]  /*00c0*/  BRA `(.L_x_0) ;  /* 0xfffffffc00fc7947 */ /* 0x000fc0000383ffff */
[----:B------:R-:W-:-:S00]  /*00d0*/  NOP ;  /* 0x0000000000007918 */ /* 0x000fc00000000000 */
        /* <DEDUP_REMOVED lines=10> */
.L_x_2:


//--------------------- .text._Z9int2floatPfPa    --------------------------
	.section	.text._Z9int2floatPfPa,"ax",@progbits
	.align	128
        .global         _Z9int2floatPfPa
        .type           _Z9int2floatPfPa,@function
        .size           _Z9int2floatPfPa,(.L_x_3 - _Z9int2floatPfPa)
        .other          _Z9int2floatPfPa,@"STO_CUDA_ENTRY STV_DEFAULT"
_Z9int2floatPfPa:
.text._Z9int2floatPfPa:
[----:B------:R-:W-:Y:S01]  /*0000*/  LDC R1, c[0x0][0x37c] ;  /* 0x0000df00ff017b82 */ /* 0x000fe20000000800 */
[----:B------:R-:W0:Y:S01]  /*0010*/  S2R R9, SR_TID.X ;  /* 0x0000000000097919 */ /* 0x000e220000002100 */
[----:B------:R-:W0:Y:S06]  /*0020*/  LDCU.64 UR6, c[0x0][0x388] ;  /* 0x00007100ff0677ac */ /* 0x000e2c0008000a00 */
[----:B------:R-:W1:Y:S01]  /*0030*/  LDC.64 R2, c[0x0][0x380] ;  /* 0x0000e000ff027b82 */ /* 0x000e620000000a00 */
[----:B------:R-:W2:Y:S01]  /*0040*/  LDCU.64 UR4, c[0x0][0x358] ;  /* 0x00006b00ff0477ac */ /* 0x000ea20008000a00 */
[----:B0-----:R-:W-:-:S04]  /*0050*/  IADD3 R4, P0, PT, R9, UR6, RZ ;  /* 0x0000000609047c10 */ /* 0x001fc8000ff1e0ff */
[----:B------:R-:W-:-:S05]  /*0060*/  IADD3.X R5, PT, PT, RZ, UR7, RZ, P0, !PT ;  /* 0x00000007ff057c10 */ /* 0x000fca00087fe4ff */
[----:B--2---:R-:W2:Y:S01]  /*0070*/  LDG.E.S8 R4, desc[UR4][R4.64] ;  /* 0x0000000404047981 */ /* 0x004ea2000c1e1300 */
[----:B-1----:R-:W-:Y:S01]  /*0080*/  IMAD.WIDE.U32 R2, R9, 0x4, R2 ;  /* 0x0000000409027825 */ /* 0x002fe200078e0002 */
[----:B--2---:R-:W0:Y:S04]  /*0090*/  I2F.S16 R7, R4 ;  /* 0x0000000400077306 */ /* 0x004e280000101400 */
[----:B0-----:R-:W-:Y:S01]  /*00a0*/  STG.E desc[UR4][R2.64], R7 ;  /* 0x0000000702007986 */ /* 0x001fe2000c101904 */
[----:B------:R-:W-:Y:S05]  /*00b0*/  EXIT ;  /* 0x000000000000794d */ /* 0x000fea0003800000 */
.L_x_1:
        /* <DEDUP_REMOVED lines=12> */
.L_x_3:


//--------------------- .nv.shared.reserved.0     --------------------------
	.section	.nv.shared.reserved.0,"aw",@nobits
	.weak		__nv_reservedSMEM_offset_0_alias
	.size		__nv_reservedSMEM_offset_0_alias, 0, 64
	.other		__nv_reservedSMEM_offset_0_alias,@"STO_CUDA_RESERVED_SHARED STV_DEFAULT"
__nv_reservedSMEM_offset_0_alias:
	.zero		0
	.zero		64


//--------------------- .nv.constant0._Z9float2intPaPf --------------------------
	.section	.nv.constant0._Z9float2intPaPf,"a",@progbits
	.sectionflags	@""
	.align	4
.nv.constant0._Z9float2intPaPf:
	.zero		912


//--------------------- .nv.constant0._Z9int2floatPfPa --------------------------
	.section	.nv.constant0._Z9int2floatPfPa,"a",@progbits
	.sectionflags	@""
	.align	4
.nv.constant0._Z9int2floatPfPa:
	.zero		912


//--------------------- SYMBOLS --------------------------

	.type		.nv.reservedSmem.offset0,@object
	.size		.nv.reservedSmem.offset0,0x4
